//
// Generated by NVIDIA NVVM Compiler
//
// Compiler Build ID: CL-36424714
// Cuda compilation tools, release 13.0, V13.0.88
// Based on NVVM 20.0.0
//

.version 9.0
.target sm_100
.address_size 64

	// .globl	_Z6reducePiS_j
.extern .shared .align 16 .b8 sdata[];

.visible .entry _Z6reducePiS_j(
	.param .u64 .ptr .align 1 _Z6reducePiS_j_param_0,
	.param .u64 .ptr .align 1 _Z6reducePiS_j_param_1,
	.param .u32 _Z6reducePiS_j_param_2
)
{
	.reg .pred 	%p<6>;
	.reg .b32 	%r<25>;
	.reg .b64 	%rd<9>;

	ld.param.u64 	%rd1, [_Z6reducePiS_j_param_0];
	ld.param.u64 	%rd2, [_Z6reducePiS_j_param_1];
	ld.param.u32 	%r11, [_Z6reducePiS_j_param_2];
	mov.u32 	%r1, %tid.x;
	mov.u32 	%r2, %ctaid.x;
	mov.u32 	%r3, %ntid.x;
	mad.lo.s32 	%r4, %r2, %r3, %r1;
	setp.ge.u32 	%p1, %r4, %r11;
	mov.b32 	%r23, 0;
	@%p1 bra 	$L__BB0_2;
	cvta.to.global.u64 	%rd3, %rd1;
	mul.wide.u32 	%rd4, %r4, 4;
	add.s64 	%rd5, %rd3, %rd4;
	ld.global.u32 	%r23, [%rd5];
$L__BB0_2:
	shl.b32 	%r12, %r1, 2;
	mov.u32 	%r13, sdata;
	add.s32 	%r7, %r13, %r12;
	st.shared.u32 	[%r7], %r23;
	bar.sync 	0;
	setp.lt.u32 	%p2, %r3, 2;
	@%p2 bra 	$L__BB0_7;
	mov.b32 	%r24, 1;
$L__BB0_4:
	shl.b32 	%r9, %r24, 1;
	add.s32 	%r15, %r9, -1;
	and.b32  	%r16, %r15, %r1;
	setp.ne.s32 	%p3, %r16, 0;
	@%p3 bra 	$L__BB0_6;
	shl.b32 	%r17, %r24, 2;
	add.s32 	%r18, %r7, %r17;
	ld.shared.u32 	%r19, [%r18];
	ld.shared.u32 	%r20, [%r7];
	add.s32 	%r21, %r20, %r19;
	st.shared.u32 	[%r7], %r21;
$L__BB0_6:
	bar.sync 	0;
	setp.lt.u32 	%p4, %r9, %r3;
	mov.u32 	%r24, %r9;
	@%p4 bra 	$L__BB0_4;
$L__BB0_7:
	setp.ne.s32 	%p5, %r1, 0;
	@%p5 bra 	$L__BB0_9;
	ld.shared.u32 	%r22, [sdata];
	cvta.to.global.u64 	%rd6, %rd2;
	mul.wide.u32 	%rd7, %r2, 4;
	add.s64 	%rd8, %rd6, %rd7;
	st.global.u32 	[%rd8], %r22;
$L__BB0_9:
	ret;

}


// ===== COMPILED SASS (sm_100) =====

	.target	sm_100

	.elftype	@"ET_EXEC"


//--------------------- .note.nv.tkinfo           --------------------------
	.section	.note.nv.tkinfo,"",@"SHT_NOTE"
	.sectionflags	@"SHF_NOTE_NV_TKINFO"
	.tkinfo
        /*0018*/ 	.word	0x00000002
        /*0030*/ 	.string	""
        /*0030*/ 	.string	"ptxas"
        /*0030*/ 	.string	"Cuda compilation tools, release 13.0, V13.0.88"
        /*0030*/ 	.string	"Build cuda_13.0.r13.0/compiler.36424714_0"
        /*0030*/ 	.string	"-arch sm_100 -m 64 "



//--------------------- .note.nv.cuinfo           --------------------------
	.section	.note.nv.cuinfo,"",@"SHT_NOTE"
	.sectionflags	@"SHF_NOTE_NV_CUINFO"
        /*0018*/ 	.short	0x0002
        /*001a*/ 	.short	0x0064
        /*001c*/ 	.short	0x0082
	.zero		2


//--------------------- .nv.info                  --------------------------
	.section	.nv.info,"",@"SHT_CUDA_INFO"
	.align	4


	//----- nvinfo : EIATTR_REGCOUNT
	.align		4
        /*0000*/ 	.byte	0x04, 0x2f
        /*0002*/ 	.short	(.L_1 - .L_0)
	.align		4
.L_0:
        /*0004*/ 	.word	index@(_Z6reducePiS_j)
        /*0008*/ 	.word	0x0000000b


	//----- nvinfo : EIATTR_FRAME_SIZE
	.align		4
.L_1:
        /*000c*/ 	.byte	0x04, 0x11
        /*000e*/ 	.short	(.L_3 - .L_2)
	.align		4
.L_2:
        /*0010*/ 	.word	index@(_Z6reducePiS_j)
        /*0014*/ 	.word	0x00000000


	//----- nvinfo : EIATTR_MIN_STACK_SIZE
	.align		4
.L_3:
        /*0018*/ 	.byte	0x04, 0x12
        /*001a*/ 	.short	(.L_5 - .L_4)
	.align		4
.L_4:
        /*001c*/ 	.word	index@(_Z6reducePiS_j)
        /*0020*/ 	.word	0x00000000
.L_5:


//--------------------- .nv.compat                --------------------------
	.section	.nv.compat,"",@"SHT_CUDA_COMPAT_INFO"
	.align	4
        /*0000*/ 	.byte	0x02, 0x09, 0x00, 0x00, 0x02, 0x02, 0x01, 0x00, 0x02, 0x05, 0x05, 0x00, 0x03, 0x07, 0x01, 0x01
        /*0010*/ 	.byte	0x02, 0x03, 0x00, 0x00, 0x02, 0x06, 0x01, 0x00, 0x04, 0x0b, 0x08, 0x00, 0x09, 0x00, 0x00, 0x00
        /*0020*/ 	.byte	0x00, 0x00, 0x00, 0x00


//--------------------- .nv.info._Z6reducePiS_j   --------------------------
	.section	.nv.info._Z6reducePiS_j,"",@"SHT_CUDA_INFO"
	.sectionflags	@""
	.align	4


	//----- nvinfo : EIATTR_CUDA_API_VERSION
	.align		4
        /*0000*/ 	.byte	0x04, 0x37
        /*0002*/ 	.short	(.L_7 - .L_6)
.L_6:
        /*0004*/ 	.word	0x00000082


	//----- nvinfo : EIATTR_KPARAM_INFO
	.align		4
.L_7:
        /*0008*/ 	.byte	0x04, 0x17
        /*000a*/ 	.short	(.L_9 - .L_8)
.L_8:
        /*000c*/ 	.word	0x00000000
        /*0010*/ 	.short	0x0002
        /*0012*/ 	.short	0x0010
        /*0014*/ 	.byte	0x00, 0xf0, 0x11, 0x00


	//----- nvinfo : EIATTR_KPARAM_INFO
	.align		4
.L_9:
        /*0018*/ 	.byte	0x04, 0x17
        /*001a*/ 	.short	(.L_11 - .L_10)
.L_10:
        /*001c*/ 	.word	0x00000000
        /*0020*/ 	.short	0x0001
        /*0022*/ 	.short	0x0008
        /*0024*/ 	.byte	0x00, 0xf5, 0x21, 0x00


	//----- nvinfo : EIATTR_KPARAM_INFO
	.align		4
.L_11:
        /*0028*/ 	.byte	0x04, 0x17
        /*002a*/ 	.short	(.L_13 - .L_12)
.L_12:
        /*002c*/ 	.word	0x00000000
        /*0030*/ 	.short	0x0000
        /*0032*/ 	.short	0x0000
        /*0034*/ 	.byte	0x00, 0xf5, 0x21, 0x00


	//----- nvinfo : EIATTR_SPARSE_MMA_MASK
	.align		4
.L_13:
        /*0038*/ 	.byte	0x03, 0x50
        /*003a*/ 	.short	0x0000


	//----- nvinfo : EIATTR_MAXREG_COUNT
	.align		4
        /*003c*/ 	.byte	0x03, 0x1b
        /*003e*/ 	.short	0x00ff


	//----- nvinfo : EIATTR_NUM_BARRIERS
	.align		4
        /*0040*/ 	.byte	0x02, 0x4c
        /*0042*/ 	.byte	0x01
	.zero		1


	//----- nvinfo : EIATTR_MERCURY_ISA_VERSION
	.align		4
        /*0044*/ 	.byte	0x03, 0x5f
        /*0046*/ 	.short	0x0101


	//----- nvinfo : EIATTR_VRC_CTA_INIT_COUNT
	.align		4
        /*0048*/ 	.byte	0x02, 0x4a
	.zero		1
	.zero		1


	//----- nvinfo : EIATTR_EXIT_INSTR_OFFSETS
	.align		4
        /*004c*/ 	.byte	0x04, 0x1c
        /*004e*/ 	.short	(.L_15 - .L_14)


	//   ....[0]....
.L_14:
        /*0050*/ 	.word	0x00000220


	//   ....[1]....
        /*0054*/ 	.word	0x000002a0


	//----- nvinfo : EIATTR_CBANK_PARAM_SIZE
	.align		4
.L_15:
        /*0058*/ 	.byte	0x03, 0x19
        /*005a*/ 	.short	0x0014


	//----- nvinfo : EIATTR_PARAM_CBANK
	.align		4
        /*005c*/ 	.byte	0x04, 0x0a
        /*005e*/ 	.short	(.L_17 - .L_16)
	.align		4
.L_16:
        /*0060*/ 	.word	index@(.nv.constant0._Z6reducePiS_j)
        /*0064*/ 	.short	0x0380
        /*0066*/ 	.short	0x0014


	//----- nvinfo : EIATTR_SW_WAR
	.align		4
.L_17:
        /*0068*/ 	.byte	0x04, 0x36
        /*006a*/ 	.short	(.L_19 - .L_18)
.L_18:
        /*006c*/ 	.word	0x00000008
.L_19:


//--------------------- .nv.callgraph             --------------------------
	.section	.nv.callgraph,"",@"SHT_CUDA_CALLGRAPH"
	.align	4
	.sectionentsize	8
	.align		4
        /*0000*/ 	.word	0x00000000
	.align		4
        /*0004*/ 	.word	0xffffffff
	.align		4
        /*0008*/ 	.word	0x00000000
	.align		4
        /*000c*/ 	.word	0xfffffffe
	.align		4
        /*0010*/ 	.word	0x00000000
	.align		4
        /*0014*/ 	.word	0xfffffffd
	.align		4
        /*0018*/ 	.word	0x00000000
	.align		4
        /*001c*/ 	.word	0xfffffffc


//--------------------- .text._Z6reducePiS_j      --------------------------
	.section	.text._Z6reducePiS_j,"ax",@progbits
	.align	128
        .global         _Z6reducePiS_j
        .type           _Z6reducePiS_j,@function
        .size           _Z6reducePiS_j,(.L_x_3 - _Z6reducePiS_j)
        .other          _Z6reducePiS_j,@"STO_CUDA_ENTRY STV_DEFAULT"
_Z6reducePiS_j:
.text._Z6reducePiS_j:
[----:B------:R-:W-:Y:S01]  /*0000*/  LDC R1, c[0x0][0x37c] ;  /* 0x0000df00ff017b82 */ /* 0x000fe20000000800 */
[----:B------:R-:W0:Y:S01]  /*0010*/  S2R R7, SR_TID.X ;  /* 0x0000000000077919 */ /* 0x000e220000002100 */
[----:B------:R-:W0:Y:S01]  /*0020*/  LDCU UR8, c[0x0][0x360] ;  /* 0x00006c00ff0877ac */ /* 0x000e220008000800 */
[----:B------:R-:W-:Y:S01]  /*0030*/  IMAD.MOV.U32 R0, RZ, RZ, RZ ;  /* 0x000000ffff007224 */ /* 0x000fe200078e00ff */
[----:B------:R-:W0:Y:S01]  /*0040*/  S2R R6, SR_CTAID.X ;  /* 0x0000000000067919 */ /* 0x000e220000002500 */
[----:B------:R-:W1:Y:S01]  /*0050*/  LDCU UR4, c[0x0][0x390] ;  /* 0x00007200ff0477ac */ /* 0x000e620008000800 */
[----:B------:R-:W2:Y:S01]  /*0060*/  LDCU.64 UR6, c[0x0][0x358] ;  /* 0x00006b00ff0677ac */ /* 0x000ea20008000a00 */
[----:B0-----:R-:W-:-:S05]  /*0070*/  IMAD R5, R6, UR8, R7 ;  /* 0x0000000806057c24 */ /* 0x001fca000f8e0207 */
[----:B-1----:R-:W-:-:S13]  /*0080*/  ISETP.GE.U32.AND P0, PT, R5, UR4, PT ;  /* 0x0000000405007c0c */ /* 0x002fda000bf06070 */
[----:B------:R-:W0:Y:S02]  /*0090*/  @!P0 LDC.64 R2, c[0x0][0x380] ;  /* 0x0000e000ff028b82 */ /* 0x000e240000000a00 */
[----:B0-----:R-:W-:-:S05]  /*00a0*/  @!P0 IMAD.WIDE.U32 R2, R5, 0x4, R2 ;  /* 0x0000000405028825 */ /* 0x001fca00078e0002 */
[----:B--2---:R-:W2:Y:S01]  /*00b0*/  @!P0 LDG.E R0, desc[UR6][R2.64] ;  /* 0x0000000602008981 */ /* 0x004ea2000c1e1900 */
[----:B------:R-:W0:Y:S01]  /*00c0*/  S2UR UR5, SR_CgaCtaId ;  /* 0x00000000000579c3 */ /* 0x000e220000008800 */
[----:B------:R-:W-:Y:S01]  /*00d0*/  UMOV UR4, 0x400 ;  /* 0x0000040000047882 */ /* 0x000fe20000000000 */
[----:B------:R-:W-:Y:S01]  /*00e0*/  UISETP.GE.U32.AND UP0, UPT, UR8, 0x2, UPT ;  /* 0x000000020800788c */ /* 0x000fe2000bf06070 */
[----:B------:R-:W-:Y:S01]  /*00f0*/  ISETP.NE.AND P0, PT, R7, RZ, PT ;  /* 0x000000ff0700720c */ /* 0x000fe20003f05270 */
[----:B0-----:R-:W-:-:S06]  /*0100*/  ULEA UR4, UR5, UR4, 0x18 ;  /* 0x0000000405047291 */ /* 0x001fcc000f8ec0ff */
[----:B------:R-:W-:-:S05]  /*0110*/  LEA R5, R7, UR4, 0x2 ;  /* 0x0000000407057c11 */ /* 0x000fca000f8e10ff */
[----:B--2---:R0:W-:Y:S01]  /*0120*/  STS [R5], R0 ;  /* 0x0000000005007388 */ /* 0x0041e20000000800 */
[----:B------:R-:W-:Y:S06]  /*0130*/  BAR.SYNC.DEFER_BLOCKING 0x0 ;  /* 0x0000000000007b1d */ /* 0x000fec0000010000 */
[----:B------:R-:W-:Y:S05]  /*0140*/  BRA.U !UP0, `(.L_x_0) ;  /* 0x0000000108347547 */ /* 0x000fea000b800000 */
[----:B0-----:R-:W-:-:S07]  /*0150*/  HFMA2 R0, -RZ, RZ, 0, 5.9604644775390625e-08 ;  /* 0x00000001ff007431 */ /* 0x001fce00000001ff */
.L_x_1:
[----:B------:R-:W-:-:S05]  /*0160*/  IMAD.SHL.U32 R8, R0, 0x2, RZ ;  /* 0x0000000200087824 */ /* 0x000fca00078e00ff */
[----:B------:R-:W-:-:S04]  /*0170*/  IADD3 R2, PT, PT, R8, -0x1, RZ ;  /* 0xffffffff08027810 */ /* 0x000fc80007ffe0ff */
[----:B------:R-:W-:-:S13]  /*0180*/  LOP3.LUT P1, RZ, R2, R7, RZ, 0xc0, !PT ;  /* 0x0000000702ff7212 */ /* 0x000fda000782c0ff */
[----:B------:R-:W-:Y:S01]  /*0190*/  @!P1 IMAD R2, R0, 0x4, R5 ;  /* 0x0000000400029824 */ /* 0x000fe200078e0205 */
[----:B------:R-:W-:Y:S01]  /*01a0*/  @!P1 LDS R3, [R5] ;  /* 0x0000000005039984 */ /* 0x000fe20000000800 */
[----:B------:R-:W-:-:S04]  /*01b0*/  IMAD.MOV.U32 R0, RZ, RZ, R8 ;  /* 0x000000ffff007224 */ /* 0x000fc800078e0008 */
[----:B------:R-:W0:Y:S02]  /*01c0*/  @!P1 LDS R2, [R2] ;  /* 0x0000000002029984 */ /* 0x000e240000000800 */
[----:B0-----:R-:W-:-:S05]  /*01d0*/  @!P1 IADD3 R4, PT, PT, R2, R3, RZ ;  /* 0x0000000302049210 */ /* 0x001fca0007ffe0ff */
[----:B------:R1:W-:Y:S01]  /*01e0*/  @!P1 STS [R5], R4 ;  /* 0x0000000405009388 */ /* 0x0003e20000000800 */
[----:B------:R-:W-:Y:S01]  /*01f0*/  BAR.SYNC.DEFER_BLOCKING 0x0 ;  /* 0x0000000000007b1d */ /* 0x000fe20000010000 */
[----:B------:R-:W-:-:S13]  /*0200*/  ISETP.GE.U32.AND P1, PT, R8, UR8, PT ;  /* 0x0000000808007c0c */ /* 0x000fda000bf26070 */
[----:B-1----:R-:W-:Y:S05]  /*0210*/  @!P1 BRA `(.L_x_1) ;  /* 0xfffffffc00d09947 */ /* 0x002fea000383ffff */
.L_x_0:
[----:B------:R-:W-:Y:S05]  /*0220*/  @P0 EXIT ;  /* 0x000000000000094d */ /* 0x000fea0003800000 */
[----:B------:R-:W1:Y:S01]  /*0230*/  S2UR UR5, SR_CgaCtaId ;  /* 0x00000000000579c3 */ /* 0x000e620000008800 */
[----:B------:R-:W-:-:S07]  /*0240*/  UMOV UR4, 0x400 ;  /* 0x0000040000047882 */ /* 0x000fce0000000000 */
[----:B------:R-:W2:Y:S01]  /*0250*/  LDC.64 R2, c[0x0][0x388] ;  /* 0x0000e200ff027b82 */ /* 0x000ea20000000a00 */
[----:B-1----:R-:W-:Y:S01]  /*0260*/  ULEA UR4, UR5, UR4, 0x18 ;  /* 0x0000000405047291 */ /* 0x002fe2000f8ec0ff */
[----:B--2---:R-:W-:-:S08]  /*0270*/  IMAD.WIDE.U32 R2, R6, 0x4, R2 ;  /* 0x0000000406027825 */ /* 0x004fd000078e0002 */
[----:B0-----:R-:W0:Y:S04]  /*0280*/  LDS R5, [UR4] ;  /* 0x00000004ff057984 */ /* 0x001e280008000800 */
[----:B0-----:R-:W-:Y:S01]  /*0290*/  STG.E desc[UR6][R2.64], R5 ;  /* 0x0000000502007986 */ /* 0x001fe2000c101906 */
[----:B------:R-:W-:Y:S05]  /*02a0*/  EXIT ;  /* 0x000000000000794d */ /* 0x000fea0003800000 */
.L_x_2:
[----:B------:R-:W-:-:S00]  /*02b0*/  BRA `(.L_x_2) ;  /* 0xfffffffc00fc7947 */ /* 0x000fc0000383ffff */
[----:B------:R-:W-:-:S00]  /*02c0*/  NOP ;  /* 0x0000000000007918 */ /* 0x000fc00000000000 */
        /* <DEDUP_REMOVED lines=11> */
.L_x_3:


//--------------------- .nv.shared._Z6reducePiS_j --------------------------
	.section	.nv.shared._Z6reducePiS_j,"aw",@nobits
	.sectionflags	@""
	.align	16
	.zero		1024


//--------------------- .nv.shared.reserved.0     --------------------------
	.section	.nv.shared.reserved.0,"aw",@nobits
	.weak		__nv_reservedSMEM_offset_0_alias
	.size		__nv_reservedSMEM_offset_0_alias, 0, 64
	.other		__nv_reservedSMEM_offset_0_alias,@"STO_CUDA_RESERVED_SHARED STV_DEFAULT"
__nv_reservedSMEM_offset_0_alias:
	.zero		0
	.zero		64


//--------------------- .nv.constant0._Z6reducePiS_j --------------------------
	.section	.nv.constant0._Z6reducePiS_j,"a",@progbits
	.sectionflags	@""
	.align	4
.nv.constant0._Z6reducePiS_j:
	.zero		916


//--------------------- SYMBOLS --------------------------

	.type		.nv.reservedSmem.offset0,@object
	.size		.nv.reservedSmem.offset0,0x4
	.type		.nv.reservedSmem.cap,@object
	.size		.nv.reservedSmem.cap,0x4
